//
// Generated by NVIDIA NVVM Compiler
//
// Compiler Build ID: CL-36424714
// Cuda compilation tools, release 13.0, V13.0.88
// Based on NVVM 20.0.0
//

.version 9.0
.target sm_100
.address_size 64

	// .globl	_Z19square_array_kernelPfj

.visible .entry _Z19square_array_kernelPfj(
	.param .u64 .ptr .align 1 _Z19square_array_kernelPfj_param_0,
	.param .u32 _Z19square_array_kernelPfj_param_1
)
{


	ret;

}


// ===== COMPILED SASS (sm_100) =====

	.target	sm_100

	.elftype	@"ET_EXEC"


//--------------------- .note.nv.tkinfo           --------------------------
	.section	.note.nv.tkinfo,"",@"SHT_NOTE"
	.sectionflags	@"SHF_NOTE_NV_TKINFO"
	.tkinfo
        /*0018*/ 	.word	0x00000002
        /*0030*/ 	.string	""
        /*0030*/ 	.string	"ptxas"
        /*0030*/ 	.string	"Cuda compilation tools, release 13.0, V13.0.88"
        /*0030*/ 	.string	"Build cuda_13.0.r13.0/compiler.36424714_0"
        /*0030*/ 	.string	"-arch sm_100 -m 64 "



//--------------------- .note.nv.cuinfo           --------------------------
	.section	.note.nv.cuinfo,"",@"SHT_NOTE"
	.sectionflags	@"SHF_NOTE_NV_CUINFO"
        /*0018*/ 	.short	0x0002
        /*001a*/ 	.short	0x0064
        /*001c*/ 	.short	0x0082
	.zero		2


//--------------------- .nv.info                  --------------------------
	.section	.nv.info,"",@"SHT_CUDA_INFO"
	.align	4


	//----- nvinfo : EIATTR_REGCOUNT
	.align		4
        /*0000*/ 	.byte	0x04, 0x2f
        /*0002*/ 	.short	(.L_1 - .L_0)
	.align		4
.L_0:
        /*0004*/ 	.word	index@(_Z19square_array_kernelPfj)
        /*0008*/ 	.word	0x00000004


	//----- nvinfo : EIATTR_FRAME_SIZE
	.align		4
.L_1:
        /*000c*/ 	.byte	0x04, 0x11
        /*000e*/ 	.short	(.L_3 - .L_2)
	.align		4
.L_2:
        /*0010*/ 	.word	index@(_Z19square_array_kernelPfj)
        /*0014*/ 	.word	0x00000000


	//----- nvinfo : EIATTR_MIN_STACK_SIZE
	.align		4
.L_3:
        /*0018*/ 	.byte	0x04, 0x12
        /*001a*/ 	.short	(.L_5 - .L_4)
	.align		4
.L_4:
        /*001c*/ 	.word	index@(_Z19square_array_kernelPfj)
        /*0020*/ 	.word	0x00000000
.L_5:


//--------------------- .nv.compat                --------------------------
	.section	.nv.compat,"",@"SHT_CUDA_COMPAT_INFO"
	.align	4
        /*0000*/ 	.byte	0x02, 0x09, 0x00, 0x00, 0x02, 0x02, 0x01, 0x00, 0x02, 0x05, 0x05, 0x00, 0x03, 0x07, 0x01, 0x01
        /*0010*/ 	.byte	0x02, 0x03, 0x00, 0x00, 0x02, 0x06, 0x01, 0x00, 0x04, 0x0b, 0x08, 0x00, 0x09, 0x00, 0x00, 0x00
        /*0020*/ 	.byte	0x00, 0x00, 0x00, 0x00


//--------------------- .nv.info._Z19square_array_kernelPfj --------------------------
	.section	.nv.info._Z19square_array_kernelPfj,"",@"SHT_CUDA_INFO"
	.sectionflags	@""
	.align	4


	//----- nvinfo : EIATTR_CUDA_API_VERSION
	.align		4
        /*0000*/ 	.byte	0x04, 0x37
        /*0002*/ 	.short	(.L_7 - .L_6)
.L_6:
        /*0004*/ 	.word	0x00000082


	//----- nvinfo : EIATTR_KPARAM_INFO
	.align		4
.L_7:
        /*0008*/ 	.byte	0x04, 0x17
        /*000a*/ 	.short	(.L_9 - .L_8)
.L_8:
        /*000c*/ 	.word	0x00000000
        /*0010*/ 	.short	0x0001
        /*0012*/ 	.short	0x0008
        /*0014*/ 	.byte	0x00, 0xf0, 0x11, 0x00


	//----- nvinfo : EIATTR_KPARAM_INFO
	.align		4
.L_9:
        /*0018*/ 	.byte	0x04, 0x17
        /*001a*/ 	.short	(.L_11 - .L_10)
.L_10:
        /*001c*/ 	.word	0x00000000
        /*0020*/ 	.short	0x0000
        /*0022*/ 	.short	0x0000
        /*0024*/ 	.byte	0x00, 0xf5, 0x21, 0x00


	//----- nvinfo : EIATTR_SPARSE_MMA_MASK
	.align		4
.L_11:
        /*0028*/ 	.byte	0x03, 0x50
        /*002a*/ 	.short	0x0000


	//----- nvinfo : EIATTR_MAXREG_COUNT
	.align		4
        /*002c*/ 	.byte	0x03, 0x1b
        /*002e*/ 	.short	0x00ff


	//----- nvinfo : EIATTR_MERCURY_ISA_VERSION
	.align		4
        /*0030*/ 	.byte	0x03, 0x5f
        /*0032*/ 	.short	0x0101


	//----- nvinfo : EIATTR_VRC_CTA_INIT_COUNT
	.align		4
        /*0034*/ 	.byte	0x02, 0x4a
	.zero		1
	.zero		1


	//----- nvinfo : EIATTR_EXIT_INSTR_OFFSETS
	.align		4
        /*0038*/ 	.byte	0x04, 0x1c
        /*003a*/ 	.short	(.L_13 - .L_12)


	//   ....[0]....
.L_12:
        /*003c*/ 	.word	0x00000010


	//----- nvinfo : EIATTR_CBANK_PARAM_SIZE
	.align		4
.L_13:
        /*0040*/ 	.byte	0x03, 0x19
        /*0042*/ 	.short	0x000c


	//----- nvinfo : EIATTR_PARAM_CBANK
	.align		4
        /*0044*/ 	.byte	0x04, 0x0a
        /*0046*/ 	.short	(.L_15 - .L_14)
	.align		4
.L_14:
        /*0048*/ 	.word	index@(.nv.constant0._Z19square_array_kernelPfj)
        /*004c*/ 	.short	0x0380
        /*004e*/ 	.short	0x000c


	//----- nvinfo : EIATTR_SW_WAR
	.align		4
.L_15:
        /*0050*/ 	.byte	0x04, 0x36
        /*0052*/ 	.short	(.L_17 - .L_16)
.L_16:
        /*0054*/ 	.word	0x00000008
.L_17:


//--------------------- .nv.callgraph             --------------------------
	.section	.nv.callgraph,"",@"SHT_CUDA_CALLGRAPH"
	.align	4
	.sectionentsize	8
	.align		4
        /*0000*/ 	.word	0x00000000
	.align		4
        /*0004*/ 	.word	0xffffffff
	.align		4
        /*0008*/ 	.word	0x00000000
	.align		4
        /*000c*/ 	.word	0xfffffffe
	.align		4
        /*0010*/ 	.word	0x00000000
	.align		4
        /*0014*/ 	.word	0xfffffffd
	.align		4
        /*0018*/ 	.word	0x00000000
	.align		4
        /*001c*/ 	.word	0xfffffffc


//--------------------- .text._Z19square_array_kernelPfj --------------------------
	.section	.text._Z19square_array_kernelPfj,"ax",@progbits
	.align	128
        .global         _Z19square_array_kernelPfj
        .type           _Z19square_array_kernelPfj,@function
        .size           _Z19square_array_kernelPfj,(.L_x_1 - _Z19square_array_kernelPfj)
        .other          _Z19square_array_kernelPfj,@"STO_CUDA_ENTRY STV_DEFAULT"
_Z19square_array_kernelPfj:
.text._Z19square_array_kernelPfj:
[----:B------:R-:W-:Y:S01]  /*0000*/  LDC R1, c[0x0][0x37c] ;  /* 0x0000df00ff017b82 */ /* 0x000fe20000000800 */
[----:B------:R-:W-:Y:S05]  /*0010*/  EXIT ;  /* 0x000000000000794d */ /* 0x000fea0003800000 */
.L_x_0:
[----:B------:R-:W-:-:S00]  /*0020*/  BRA `(.L_x_0) ;  /* 0xfffffffc00fc7947 */ /* 0x000fc0000383ffff */
[----:B------:R-:W-:-:S00]  /*0030*/  NOP ;  /* 0x0000000000007918 */ /* 0x000fc00000000000 */
        /* <DEDUP_REMOVED lines=12> */
.L_x_1:


//--------------------- .nv.shared.reserved.0     --------------------------
	.section	.nv.shared.reserved.0,"aw",@nobits
	.weak		__nv_reservedSMEM_offset_0_alias
	.size		__nv_reservedSMEM_offset_0_alias, 0, 64
	.other		__nv_reservedSMEM_offset_0_alias,@"STO_CUDA_RESERVED_SHARED STV_DEFAULT"
__nv_reservedSMEM_offset_0_alias:
	.zero		0
	.zero		64


//--------------------- .nv.constant0._Z19square_array_kernelPfj --------------------------
	.section	.nv.constant0._Z19square_array_kernelPfj,"a",@progbits
	.sectionflags	@""
	.align	4
.nv.constant0._Z19square_array_kernelPfj:
	.zero		908


//--------------------- SYMBOLS --------------------------

	.type		.nv.reservedSmem.offset0,@object
	.size		.nv.reservedSmem.offset0,0x4
